//
// Generated by NVIDIA NVVM Compiler
//
// Compiler Build ID: CL-36424714
// Cuda compilation tools, release 13.0, V13.0.88
// Based on NVVM 20.0.0
//

.version 9.0
.target sm_100
.address_size 64

	// .globl	_Z9rgba_greyPKhPhii

.visible .entry _Z9rgba_greyPKhPhii(
	.param .u64 .ptr .align 1 _Z9rgba_greyPKhPhii_param_0,
	.param .u64 .ptr .align 1 _Z9rgba_greyPKhPhii_param_1,
	.param .u32 _Z9rgba_greyPKhPhii_param_2,
	.param .u32 _Z9rgba_greyPKhPhii_param_3
)
{
	.reg .pred 	%p<4>;
	.reg .b16 	%rs<4>;
	.reg .b32 	%r<16>;
	.reg .b32 	%f<7>;
	.reg .b64 	%rd<9>;

	ld.param.u64 	%rd1, [_Z9rgba_greyPKhPhii_param_0];
	ld.param.u64 	%rd2, [_Z9rgba_greyPKhPhii_param_1];
	ld.param.u32 	%r3, [_Z9rgba_greyPKhPhii_param_2];
	ld.param.u32 	%r4, [_Z9rgba_greyPKhPhii_param_3];
	mov.u32 	%r6, %ctaid.x;
	mov.u32 	%r7, %ntid.x;
	mov.u32 	%r8, %tid.x;
	mad.lo.s32 	%r1, %r6, %r7, %r8;
	mov.u32 	%r9, %ctaid.y;
	mov.u32 	%r10, %ntid.y;
	mov.u32 	%r11, %tid.y;
	mad.lo.s32 	%r12, %r9, %r10, %r11;
	setp.ge.s32 	%p1, %r1, %r3;
	setp.ge.s32 	%p2, %r12, %r4;
	or.pred  	%p3, %p1, %p2;
	@%p3 bra 	$L__BB0_2;
	cvta.to.global.u64 	%rd3, %rd1;
	cvta.to.global.u64 	%rd4, %rd2;
	mad.lo.s32 	%r13, %r3, %r12, %r1;
	mul.lo.s32 	%r14, %r13, 3;
	cvt.s64.s32 	%rd5, %r14;
	add.s64 	%rd6, %rd3, %rd5;
	ld.global.u8 	%rs1, [%rd6];
	cvt.rn.f32.u16 	%f1, %rs1;
	ld.global.u8 	%rs2, [%rd6+1];
	cvt.rn.f32.u16 	%f2, %rs2;
	mul.f32 	%f3, %f2, 0f3F1645A2;
	fma.rn.f32 	%f4, %f1, 0f3E99096C, %f3;
	ld.global.u8 	%rs3, [%rd6+2];
	cvt.rn.f32.u16 	%f5, %rs3;
	fma.rn.f32 	%f6, %f5, 0f3DE978D5, %f4;
	cvt.rzi.u32.f32 	%r15, %f6;
	cvt.s64.s32 	%rd7, %r13;
	add.s64 	%rd8, %rd4, %rd7;
	st.global.u8 	[%rd8], %r15;
$L__BB0_2:
	ret;

}


// ===== COMPILED SASS (sm_100) =====

	.target	sm_100

	.elftype	@"ET_EXEC"


//--------------------- .note.nv.tkinfo           --------------------------
	.section	.note.nv.tkinfo,"",@"SHT_NOTE"
	.sectionflags	@"SHF_NOTE_NV_TKINFO"
	.tkinfo
        /*0018*/ 	.word	0x00000002
        /*0030*/ 	.string	""
        /*0030*/ 	.string	"ptxas"
        /*0030*/ 	.string	"Cuda compilation tools, release 13.0, V13.0.88"
        /*0030*/ 	.string	"Build cuda_13.0.r13.0/compiler.36424714_0"
        /*0030*/ 	.string	"-arch sm_100 -m 64 "



//--------------------- .note.nv.cuinfo           --------------------------
	.section	.note.nv.cuinfo,"",@"SHT_NOTE"
	.sectionflags	@"SHF_NOTE_NV_CUINFO"
        /*0018*/ 	.short	0x0002
        /*001a*/ 	.short	0x0064
        /*001c*/ 	.short	0x0082
	.zero		2


//--------------------- .nv.info                  --------------------------
	.section	.nv.info,"",@"SHT_CUDA_INFO"
	.align	4


	//----- nvinfo : EIATTR_REGCOUNT
	.align		4
        /*0000*/ 	.byte	0x04, 0x2f
        /*0002*/ 	.short	(.L_1 - .L_0)
	.align		4
.L_0:
        /*0004*/ 	.word	index@(_Z9rgba_greyPKhPhii)
        /*0008*/ 	.word	0x0000000a


	//----- nvinfo : EIATTR_FRAME_SIZE
	.align		4
.L_1:
        /*000c*/ 	.byte	0x04, 0x11
        /*000e*/ 	.short	(.L_3 - .L_2)
	.align		4
.L_2:
        /*0010*/ 	.word	index@(_Z9rgba_greyPKhPhii)
        /*0014*/ 	.word	0x00000000


	//----- nvinfo : EIATTR_MIN_STACK_SIZE
	.align		4
.L_3:
        /*0018*/ 	.byte	0x04, 0x12
        /*001a*/ 	.short	(.L_5 - .L_4)
	.align		4
.L_4:
        /*001c*/ 	.word	index@(_Z9rgba_greyPKhPhii)
        /*0020*/ 	.word	0x00000000
.L_5:


//--------------------- .nv.compat                --------------------------
	.section	.nv.compat,"",@"SHT_CUDA_COMPAT_INFO"
	.align	4
        /*0000*/ 	.byte	0x02, 0x09, 0x00, 0x00, 0x02, 0x02, 0x01, 0x00, 0x02, 0x05, 0x05, 0x00, 0x03, 0x07, 0x01, 0x01
        /*0010*/ 	.byte	0x02, 0x03, 0x00, 0x00, 0x02, 0x06, 0x01, 0x00, 0x04, 0x0b, 0x08, 0x00, 0x09, 0x00, 0x00, 0x00
        /*0020*/ 	.byte	0x00, 0x00, 0x00, 0x00


//--------------------- .nv.info._Z9rgba_greyPKhPhii --------------------------
	.section	.nv.info._Z9rgba_greyPKhPhii,"",@"SHT_CUDA_INFO"
	.sectionflags	@""
	.align	4


	//----- nvinfo : EIATTR_CUDA_API_VERSION
	.align		4
        /*0000*/ 	.byte	0x04, 0x37
        /*0002*/ 	.short	(.L_7 - .L_6)
.L_6:
        /*0004*/ 	.word	0x00000082


	//----- nvinfo : EIATTR_KPARAM_INFO
	.align		4
.L_7:
        /*0008*/ 	.byte	0x04, 0x17
        /*000a*/ 	.short	(.L_9 - .L_8)
.L_8:
        /*000c*/ 	.word	0x00000000
        /*0010*/ 	.short	0x0003
        /*0012*/ 	.short	0x0014
        /*0014*/ 	.byte	0x00, 0xf0, 0x11, 0x00


	//----- nvinfo : EIATTR_KPARAM_INFO
	.align		4
.L_9:
        /*0018*/ 	.byte	0x04, 0x17
        /*001a*/ 	.short	(.L_11 - .L_10)
.L_10:
        /*001c*/ 	.word	0x00000000
        /*0020*/ 	.short	0x0002
        /*0022*/ 	.short	0x0010
        /*0024*/ 	.byte	0x00, 0xf0, 0x11, 0x00


	//----- nvinfo : EIATTR_KPARAM_INFO
	.align		4
.L_11:
        /*0028*/ 	.byte	0x04, 0x17
        /*002a*/ 	.short	(.L_13 - .L_12)
.L_12:
        /*002c*/ 	.word	0x00000000
        /*0030*/ 	.short	0x0001
        /*0032*/ 	.short	0x0008
        /*0034*/ 	.byte	0x00, 0xf5, 0x21, 0x00


	//----- nvinfo : EIATTR_KPARAM_INFO
	.align		4
.L_13:
        /*0038*/ 	.byte	0x04, 0x17
        /*003a*/ 	.short	(.L_15 - .L_14)
.L_14:
        /*003c*/ 	.word	0x00000000
        /*0040*/ 	.short	0x0000
        /*0042*/ 	.short	0x0000
        /*0044*/ 	.byte	0x00, 0xf5, 0x21, 0x00


	//----- nvinfo : EIATTR_SPARSE_MMA_MASK
	.align		4
.L_15:
        /*0048*/ 	.byte	0x03, 0x50
        /*004a*/ 	.short	0x0000


	//----- nvinfo : EIATTR_MAXREG_COUNT
	.align		4
        /*004c*/ 	.byte	0x03, 0x1b
        /*004e*/ 	.short	0x00ff


	//----- nvinfo : EIATTR_MERCURY_ISA_VERSION
	.align		4
        /*0050*/ 	.byte	0x03, 0x5f
        /*0052*/ 	.short	0x0101


	//----- nvinfo : EIATTR_VRC_CTA_INIT_COUNT
	.align		4
        /*0054*/ 	.byte	0x02, 0x4a
	.zero		1
	.zero		1


	//----- nvinfo : EIATTR_EXIT_INSTR_OFFSETS
	.align		4
        /*0058*/ 	.byte	0x04, 0x1c
        /*005a*/ 	.short	(.L_17 - .L_16)


	//   ....[0]....
.L_16:
        /*005c*/ 	.word	0x000000c0


	//   ....[1]....
        /*0060*/ 	.word	0x00000200


	//----- nvinfo : EIATTR_CBANK_PARAM_SIZE
	.align		4
.L_17:
        /*0064*/ 	.byte	0x03, 0x19
        /*0066*/ 	.short	0x0018


	//----- nvinfo : EIATTR_PARAM_CBANK
	.align		4
        /*0068*/ 	.byte	0x04, 0x0a
        /*006a*/ 	.short	(.L_19 - .L_18)
	.align		4
.L_18:
        /*006c*/ 	.word	index@(.nv.constant0._Z9rgba_greyPKhPhii)
        /*0070*/ 	.short	0x0380
        /*0072*/ 	.short	0x0018


	//----- nvinfo : EIATTR_SW_WAR
	.align		4
.L_19:
        /*0074*/ 	.byte	0x04, 0x36
        /*0076*/ 	.short	(.L_21 - .L_20)
.L_20:
        /*0078*/ 	.word	0x00000008
.L_21:


//--------------------- .nv.callgraph             --------------------------
	.section	.nv.callgraph,"",@"SHT_CUDA_CALLGRAPH"
	.align	4
	.sectionentsize	8
	.align		4
        /*0000*/ 	.word	0x00000000
	.align		4
        /*0004*/ 	.word	0xffffffff
	.align		4
        /*0008*/ 	.word	0x00000000
	.align		4
        /*000c*/ 	.word	0xfffffffe
	.align		4
        /*0010*/ 	.word	0x00000000
	.align		4
        /*0014*/ 	.word	0xfffffffd
	.align		4
        /*0018*/ 	.word	0x00000000
	.align		4
        /*001c*/ 	.word	0xfffffffc


//--------------------- .text._Z9rgba_greyPKhPhii --------------------------
	.section	.text._Z9rgba_greyPKhPhii,"ax",@progbits
	.align	128
        .global         _Z9rgba_greyPKhPhii
        .type           _Z9rgba_greyPKhPhii,@function
        .size           _Z9rgba_greyPKhPhii,(.L_x_1 - _Z9rgba_greyPKhPhii)
        .other          _Z9rgba_greyPKhPhii,@"STO_CUDA_ENTRY STV_DEFAULT"
_Z9rgba_greyPKhPhii:
.text._Z9rgba_greyPKhPhii:
[----:B------:R-:W-:Y:S01]  /*0000*/  LDC R1, c[0x0][0x37c] ;  /* 0x0000df00ff017b82 */ /* 0x000fe20000000800 */
[----:B------:R-:W0:Y:S07]  /*0010*/  S2R R2, SR_TID.Y ;  /* 0x0000000000027919 */ /* 0x000e2e0000002200 */
[----:B------:R-:W1:Y:S01]  /*0020*/  LDC R0, c[0x0][0x360] ;  /* 0x0000d800ff007b82 */ /* 0x000e620000000800 */
[----:B------:R-:W2:Y:S01]  /*0030*/  LDCU.64 UR6, c[0x0][0x390] ;  /* 0x00007200ff0677ac */ /* 0x000ea20008000a00 */
[----:B------:R-:W1:Y:S06]  /*0040*/  S2R R5, SR_TID.X ;  /* 0x0000000000057919 */ /* 0x000e6c0000002100 */
[----:B------:R-:W0:Y:S08]  /*0050*/  S2UR UR5, SR_CTAID.Y ;  /* 0x00000000000579c3 */ /* 0x000e300000002600 */
[----:B------:R-:W0:Y:S08]  /*0060*/  LDC R3, c[0x0][0x364] ;  /* 0x0000d900ff037b82 */ /* 0x000e300000000800 */
[----:B------:R-:W1:Y:S01]  /*0070*/  S2UR UR4, SR_CTAID.X ;  /* 0x00000000000479c3 */ /* 0x000e620000002500 */
[----:B0-----:R-:W-:-:S05]  /*0080*/  IMAD R3, R3, UR5, R2 ;  /* 0x0000000503037c24 */ /* 0x001fca000f8e0202 */
[----:B--2---:R-:W-:Y:S01]  /*0090*/  ISETP.GE.AND P0, PT, R3, UR7, PT ;  /* 0x0000000703007c0c */ /* 0x004fe2000bf06270 */
[----:B-1----:R-:W-:-:S05]  /*00a0*/  IMAD R0, R0, UR4, R5 ;  /* 0x0000000400007c24 */ /* 0x002fca000f8e0205 */
[----:B------:R-:W-:-:S13]  /*00b0*/  ISETP.GE.OR P0, PT, R0, UR6, P0 ;  /* 0x0000000600007c0c */ /* 0x000fda0008706670 */
[----:B------:R-:W-:Y:S05]  /*00c0*/  @P0 EXIT ;  /* 0x000000000000094d */ /* 0x000fea0003800000 */
[----:B------:R-:W0:Y:S01]  /*00d0*/  LDCU.128 UR8, c[0x0][0x380] ;  /* 0x00007000ff0877ac */ /* 0x000e220008000c00 */
[----:B------:R-:W-:Y:S01]  /*00e0*/  IMAD R0, R3, UR6, R0 ;  /* 0x0000000603007c24 */ /* 0x000fe2000f8e0200 */
[----:B------:R-:W1:Y:S03]  /*00f0*/  LDCU.64 UR4, c[0x0][0x358] ;  /* 0x00006b00ff0477ac */ /* 0x000e660008000a00 */
[----:B------:R-:W-:-:S05]  /*0100*/  IMAD R3, R0, 0x3, RZ ;  /* 0x0000000300037824 */ /* 0x000fca00078e02ff */
[----:B0-----:R-:W-:-:S04]  /*0110*/  IADD3 R2, P0, PT, R3, UR8, RZ ;  /* 0x0000000803027c10 */ /* 0x001fc8000ff1e0ff */
[----:B------:R-:W-:-:S05]  /*0120*/  LEA.HI.X.SX32 R3, R3, UR9, 0x1, P0 ;  /* 0x0000000903037c11 */ /* 0x000fca00080f0eff */
[----:B-1----:R-:W2:Y:S04]  /*0130*/  LDG.E.U8 R5, desc[UR4][R2.64+0x1] ;  /* 0x0000010402057981 */ /* 0x002ea8000c1e1100 */
[----:B------:R-:W3:Y:S04]  /*0140*/  LDG.E.U8 R4, desc[UR4][R2.64] ;  /* 0x0000000402047981 */ /* 0x000ee8000c1e1100 */
[----:B------:R-:W4:Y:S01]  /*0150*/  LDG.E.U8 R6, desc[UR4][R2.64+0x2] ;  /* 0x0000020402067981 */ /* 0x000f22000c1e1100 */
[----:B--2---:R-:W-:Y:S02]  /*0160*/  I2FP.F32.U32 R5, R5 ;  /* 0x0000000500057245 */ /* 0x004fe40000201000 */
[----:B---3--:R-:W-:-:S03]  /*0170*/  I2FP.F32.U32 R4, R4 ;  /* 0x0000000400047245 */ /* 0x008fc60000201000 */
[----:B------:R-:W-:Y:S01]  /*0180*/  FMUL R5, R5, 0.58700001239776611328 ;  /* 0x3f1645a205057820 */ /* 0x000fe20000400000 */
[----:B----4-:R-:W-:-:S03]  /*0190*/  I2FP.F32.U32 R7, R6 ;  /* 0x0000000600077245 */ /* 0x010fc60000201000 */
[----:B------:R-:W-:-:S04]  /*01a0*/  FFMA R4, R4, 0.29890000820159912109, R5 ;  /* 0x3e99096c04047823 */ /* 0x000fc80000000005 */
[----:B------:R-:W-:Y:S01]  /*01b0*/  FFMA R7, R7, 0.11400000005960464478, R4 ;  /* 0x3de978d507077823 */ /* 0x000fe20000000004 */
[----:B------:R-:W-:-:S04]  /*01c0*/  IADD3 R4, P0, PT, R0, UR10, RZ ;  /* 0x0000000a00047c10 */ /* 0x000fc8000ff1e0ff */
[----:B------:R-:W-:Y:S01]  /*01d0*/  LEA.HI.X.SX32 R5, R0, UR11, 0x1, P0 ;  /* 0x0000000b00057c11 */ /* 0x000fe200080f0eff */
[----:B------:R-:W0:Y:S04]  /*01e0*/  F2I.U32.TRUNC.NTZ R7, R7 ;  /* 0x0000000700077305 */ /* 0x000e28000020f000 */
[----:B0-----:R-:W-:Y:S01]  /*01f0*/  STG.E.U8 desc[UR4][R4.64], R7 ;  /* 0x0000000704007986 */ /* 0x001fe2000c101104 */
[----:B------:R-:W-:Y:S05]  /*0200*/  EXIT ;  /* 0x000000000000794d */ /* 0x000fea0003800000 */
.L_x_0:
[----:B------:R-:W-:-:S00]  /*0210*/  BRA `(.L_x_0) ;  /* 0xfffffffc00fc7947 */ /* 0x000fc0000383ffff */
[----:B------:R-:W-:-:S00]  /*0220*/  NOP ;  /* 0x0000000000007918 */ /* 0x000fc00000000000 */
        /* <DEDUP_REMOVED lines=13> */
.L_x_1:


//--------------------- .nv.shared.reserved.0     --------------------------
	.section	.nv.shared.reserved.0,"aw",@nobits
	.weak		__nv_reservedSMEM_offset_0_alias
	.size		__nv_reservedSMEM_offset_0_alias, 0, 64
	.other		__nv_reservedSMEM_offset_0_alias,@"STO_CUDA_RESERVED_SHARED STV_DEFAULT"
__nv_reservedSMEM_offset_0_alias:
	.zero		0
	.zero		64


//--------------------- .nv.constant0._Z9rgba_greyPKhPhii --------------------------
	.section	.nv.constant0._Z9rgba_greyPKhPhii,"a",@progbits
	.sectionflags	@""
	.align	4
.nv.constant0._Z9rgba_greyPKhPhii:
	.zero		920


//--------------------- SYMBOLS --------------------------

	.type		.nv.reservedSmem.offset0,@object
	.size		.nv.reservedSmem.offset0,0x4
